	.headerflags	@"EF_CUDA_TEXMODE_UNIFIED EF_CUDA_64BIT_ADDRESS EF_CUDA_ACCELERATORS EF_CUDA_SM90 EF_CUDA_VIRTUAL_SM(EF_CUDA_SM90)"
	.elftype	@"ET_EXEC"


//--------------------- .nv.info                  --------------------------
	.section	.nv.info,"",@"SHT_CUDA_INFO"
	.align	4


	//----- nvinfo : EIATTR_REGCOUNT
	.align		4
        /*0000*/ 	.byte	0x04, 0x2f
        /*0002*/ 	.short	(.L_3 - .L_2)
	.align		4
.L_2:
        /*0004*/ 	.word	index@(triton_poi_fused__native_batch_norm_legit_no_training_relu_33)
        /*0008*/ 	.word	0x00000012


	//----- nvinfo : EIATTR_MIN_STACK_SIZE
	.align		4
.L_3:
        /*000c*/ 	.byte	0x04, 0x12
        /*000e*/ 	.short	(.L_5 - .L_4)
	.align		4
.L_4:
        /*0010*/ 	.word	index@(triton_poi_fused__native_batch_norm_legit_no_training_relu_33)
        /*0014*/ 	.word	0x00000000


	//----- nvinfo : EIATTR_FRAME_SIZE
	.align		4
.L_5:
        /*0018*/ 	.byte	0x04, 0x11
        /*001a*/ 	.short	(.L_7 - .L_6)
	.align		4
.L_6:
        /*001c*/ 	.word	index@(triton_poi_fused__native_batch_norm_legit_no_training_relu_33)
        /*0020*/ 	.word	0x00000000


	//----- nvinfo : EIATTR_MIN_STACK_SIZE
	.align		4
.L_7:
        /*0024*/ 	.byte	0x04, 0x12
        /*0026*/ 	.short	(.L_9 - .L_8)
	.align		4
.L_8:
        /*0028*/ 	.word	index@(triton_poi_fused__native_batch_norm_legit_no_training_relu_33)
        /*002c*/ 	.word	0x00000000
.L_9:


//--------------------- .nv.info.triton_poi_fused__native_batch_norm_legit_no_training_relu_33 --------------------------
	.section	.nv.info.triton_poi_fused__native_batch_norm_legit_no_training_relu_33,"",@"SHT_CUDA_INFO"
	.sectionflags	@""
	.align	4


	//----- nvinfo : EIATTR_CUDA_API_VERSION
	.align		4
        /*0000*/ 	.byte	0x04, 0x37
        /*0002*/ 	.short	(.L_11 - .L_10)
.L_10:
        /*0004*/ 	.word	0x0000007c


	//----- nvinfo : EIATTR_KPARAM_INFO
	.align		4
.L_11:
        /*0008*/ 	.byte	0x04, 0x17
        /*000a*/ 	.short	(.L_13 - .L_12)
.L_12:
        /*000c*/ 	.word	0x00000000
        /*0010*/ 	.short	0x0006
        /*0012*/ 	.short	0x0030
        /*0014*/ 	.byte	0x00, 0xf0, 0x11, 0x00


	//----- nvinfo : EIATTR_KPARAM_INFO
	.align		4
.L_13:
        /*0018*/ 	.byte	0x04, 0x17
        /*001a*/ 	.short	(.L_15 - .L_14)
.L_14:
        /*001c*/ 	.word	0x00000000
        /*0020*/ 	.short	0x0005
        /*0022*/ 	.short	0x0028
        /*0024*/ 	.byte	0x00, 0xf4, 0x21, 0x00


	//----- nvinfo : EIATTR_KPARAM_INFO
	.align		4
.L_15:
        /*0028*/ 	.byte	0x04, 0x17
        /*002a*/ 	.short	(.L_17 - .L_16)
.L_16:
        /*002c*/ 	.word	0x00000000
        /*0030*/ 	.short	0x0004
        /*0032*/ 	.short	0x0020
        /*0034*/ 	.byte	0x00, 0xf4, 0x21, 0x00


	//----- nvinfo : EIATTR_KPARAM_INFO
	.align		4
.L_17:
        /*0038*/ 	.byte	0x04, 0x17
        /*003a*/ 	.short	(.L_19 - .L_18)
.L_18:
        /*003c*/ 	.word	0x00000000
        /*0040*/ 	.short	0x0003
        /*0042*/ 	.short	0x0018
        /*0044*/ 	.byte	0x00, 0xf4, 0x21, 0x00


	//----- nvinfo : EIATTR_KPARAM_INFO
	.align		4
.L_19:
        /*0048*/ 	.byte	0x04, 0x17
        /*004a*/ 	.short	(.L_21 - .L_20)
.L_20:
        /*004c*/ 	.word	0x00000000
        /*0050*/ 	.short	0x0002
        /*0052*/ 	.short	0x0010
        /*0054*/ 	.byte	0x00, 0xf4, 0x21, 0x00


	//----- nvinfo : EIATTR_KPARAM_INFO
	.align		4
.L_21:
        /*0058*/ 	.byte	0x04, 0x17
        /*005a*/ 	.short	(.L_23 - .L_22)
.L_22:
        /*005c*/ 	.word	0x00000000
        /*0060*/ 	.short	0x0001
        /*0062*/ 	.short	0x0008
        /*0064*/ 	.byte	0x00, 0xf4, 0x21, 0x00


	//----- nvinfo : EIATTR_KPARAM_INFO
	.align		4
.L_23:
        /*0068*/ 	.byte	0x04, 0x17
        /*006a*/ 	.short	(.L_25 - .L_24)
.L_24:
        /*006c*/ 	.word	0x00000000
        /*0070*/ 	.short	0x0000
        /*0072*/ 	.short	0x0000
        /*0074*/ 	.byte	0x00, 0xf4, 0x21, 0x00


	//----- nvinfo : EIATTR_SPARSE_MMA_MASK
	.align		4
.L_25:
        /*0078*/ 	.byte	0x03, 0x50
        /*007a*/ 	.short	0x0000


	//----- nvinfo : EIATTR_MAXREG_COUNT
	.align		4
        /*007c*/ 	.byte	0x03, 0x1b
        /*007e*/ 	.short	0x00ff


	//----- nvinfo : EIATTR_EXIT_INSTR_OFFSETS
	.align		4
        /*0080*/ 	.byte	0x04, 0x1c
        /*0082*/ 	.short	(.L_27 - .L_26)


	//   ....[0]....
.L_26:
        /*0084*/ 	.word	0x000002f0


	//   ....[1]....
        /*0088*/ 	.word	0x00000310


	//----- nvinfo : EIATTR_REQNTID
	.align		4
.L_27:
        /*008c*/ 	.byte	0x04, 0x10
        /*008e*/ 	.short	(.L_29 - .L_28)
.L_28:
        /*0090*/ 	.word	0x00000080
        /*0094*/ 	.word	0x00000001
        /*0098*/ 	.word	0x00000001


	//----- nvinfo : EIATTR_CBANK_PARAM_SIZE
	.align		4
.L_29:
        /*009c*/ 	.byte	0x03, 0x19
        /*009e*/ 	.short	0x0034


	//----- nvinfo : EIATTR_PARAM_CBANK
	.align		4
        /*00a0*/ 	.byte	0x04, 0x0a
        /*00a2*/ 	.short	(.L_31 - .L_30)
	.align		4
.L_30:
        /*00a4*/ 	.word	index@(.nv.constant0.triton_poi_fused__native_batch_norm_legit_no_training_relu_33)
        /*00a8*/ 	.short	0x0210
        /*00aa*/ 	.short	0x0034


	//----- nvinfo : EIATTR_SW_WAR
	.align		4
.L_31:
        /*00ac*/ 	.byte	0x04, 0x36
        /*00ae*/ 	.short	(.L_33 - .L_32)
.L_32:
        /*00b0*/ 	.word	0x00000008
.L_33:


//--------------------- .nv.callgraph             --------------------------
	.section	.nv.callgraph,"",@"SHT_CUDA_CALLGRAPH"
	.align	4
	.sectionentsize	8
	.align		4
        /*0000*/ 	.word	0x00000000
	.align		4
        /*0004*/ 	.word	0xffffffff
	.align		4
        /*0008*/ 	.word	0x00000000
	.align		4
        /*000c*/ 	.word	0xfffffffe
	.align		4
        /*0010*/ 	.word	0x00000000
	.align		4
        /*0014*/ 	.word	0xfffffffd
	.align		4
        /*0018*/ 	.word	0x00000000
	.align		4
        /*001c*/ 	.word	0xfffffffc


//--------------------- .nv.constant4             --------------------------
	.section	.nv.constant4,"a",@progbits
	.align	8
	.align		8
.nv.constant4:
        /*0000*/ 	.dword	_$_str
	.align		8
        /*0008*/ 	.dword	_$_str_$_2


//--------------------- .text.triton_poi_fused__native_batch_norm_legit_no_training_relu_33 --------------------------
	.section	.text.triton_poi_fused__native_batch_norm_legit_no_training_relu_33,"ax",@progbits
	.align	128
        .global         triton_poi_fused__native_batch_norm_legit_no_training_relu_33
        .type           triton_poi_fused__native_batch_norm_legit_no_training_relu_33,@function
        .size           triton_poi_fused__native_batch_norm_legit_no_training_relu_33,(.L_x_1 - triton_poi_fused__native_batch_norm_legit_no_training_relu_33)
        .other          triton_poi_fused__native_batch_norm_legit_no_training_relu_33,@"STO_CUDA_ENTRY STV_DEFAULT"
triton_poi_fused__native_batch_norm_legit_no_training_relu_33:
.text.triton_poi_fused__native_batch_norm_legit_no_training_relu_33:
[----:B------:R-:W0:Y:S01]  /*0000*/  LDC R1, c[0x0][0x28] ;  /* 0x00000a00ff017b82 */ /* 0x000e220000000800 */
[----:B------:R-:W1:Y:S07]  /*0010*/  S2R R0, SR_TID.X ;  /* 0x0000000000007919 */ /* 0x000e6e0000002100 */
[----:B------:R-:W2:Y:S01]  /*0020*/  LDC.64 R8, c[0x0][0x220] ;  /* 0x00008800ff087b82 */ /* 0x000ea20000000a00 */
[----:B------:R-:W-:Y:S01]  /*0030*/  HFMA2.MMA R14, -RZ, RZ, 0, 0 ;  /* 0x00000000ff0e7435 */ /* 0x000fe200000001ff */
[----:B------:R-:W-:Y:S01]  /*0040*/  ULDC.64 UR4, c[0x0][0x208] ;  /* 0x0000820000047ab9 */ /* 0x000fe20000000a00 */
[----:B------:R-:W3:Y:S05]  /*0050*/  S2R R3, SR_CTAID.X ;  /* 0x0000000000037919 */ /* 0x000eea0000002500 */
[----:B------:R-:W4:Y:S08]  /*0060*/  LDC.64 R4, c[0x0][0x210] ;  /* 0x00008400ff047b82 */ /* 0x000f300000000a00 */
[----:B------:R-:W5:Y:S08]  /*0070*/  LDC.64 R6, c[0x0][0x218] ;  /* 0x00008600ff067b82 */ /* 0x000f700000000a00 */
[----:B------:R-:W5:Y:S01]  /*0080*/  LDC.64 R10, c[0x0][0x228] ;  /* 0x00008a00ff0a7b82 */ /* 0x000f620000000a00 */
[----:B-1----:R-:W-:-:S07]  /*0090*/  LOP3.LUT R0, R0, 0x7f, RZ, 0xc0, !PT ;  /* 0x0000007f00007812 */ /* 0x002fce00078ec0ff */
[----:B------:R-:W1:Y:S01]  /*00a0*/  LDC.64 R12, c[0x0][0x230] ;  /* 0x00008c00ff0c7b82 */ /* 0x000e620000000a00 */
[----:B---3--:R-:W-:-:S04]  /*00b0*/  LEA R0, R3, R0, 0x7 ;  /* 0x0000000003007211 */ /* 0x008fc800078e38ff */
[C---:B------:R-:W-:Y:S01]  /*00c0*/  ISETP.GE.AND P0, PT, R0.reuse, 0x3600, PT ;  /* 0x000036000000780c */ /* 0x040fe20003f06270 */
[----:B------:R-:W-:-:S05]  /*00d0*/  IMAD.HI R2, R0, 0x4bda12f7, RZ ;  /* 0x4bda12f700027827 */ /* 0x000fca00078e02ff */
[----:B------:R-:W-:-:S04]  /*00e0*/  SHF.R.U32.HI R3, RZ, 0x1f, R2 ;  /* 0x0000001fff037819 */ /* 0x000fc80000011602 */
[----:B------:R-:W-:-:S05]  /*00f0*/  LEA.HI.SX32 R3, R2, R3, 0x18 ;  /* 0x0000000302037211 */ /* 0x000fca00078fc2ff */
[----:B------:R-:W-:-:S04]  /*0100*/  IMAD R15, R3, -0x360, R0 ;  /* 0xfffffca0030f7824 */ /* 0x000fc800078e0200 */
[----:B--2---:R-:W-:-:S05]  /*0110*/  IMAD.WIDE R8, R15, 0x4, R8 ;  /* 0x000000040f087825 */ /* 0x004fca00078e0208 */
[----:B------:R2:W3:Y:S01]  /*0120*/  @!P0 LDG.E.EL R14, desc[UR4][R8.64] ;  /* 0x00000004080e8981 */ /* 0x0004e2000c2e1900 */
[----:B------:R-:W-:Y:S01]  /*0130*/  CS2R R2, SRZ ;  /* 0x0000000000027805 */ /* 0x000fe2000001ff00 */
[----:B----4-:R-:W-:-:S04]  /*0140*/  IMAD.WIDE R4, R0, 0x4, R4 ;  /* 0x0000000400047825 */ /* 0x010fc800078e0204 */
[C---:B-----5:R-:W-:Y:S01]  /*0150*/  IMAD.WIDE R6, R15.reuse, 0x4, R6 ;  /* 0x000000040f067825 */ /* 0x060fe200078e0206 */
[----:B------:R4:W5:Y:S03]  /*0160*/  @!P0 LDG.E R2, desc[UR4][R4.64] ;  /* 0x0000000404028981 */ /* 0x000966000c1e1900 */
[C---:B0-2---:R-:W-:Y:S01]  /*0170*/  IMAD.WIDE R8, R15.reuse, 0x4, R10 ;  /* 0x000000040f087825 */ /* 0x045fe200078e020a */
[----:B------:R0:W5:Y:S03]  /*0180*/  @!P0 LDG.E.EL R3, desc[UR4][R6.64] ;  /* 0x0000000406038981 */ /* 0x000166000c2e1900 */
[----:B-1----:R-:W-:Y:S01]  /*0190*/  IMAD.WIDE R10, R15, 0x4, R12 ;  /* 0x000000040f0a7825 */ /* 0x002fe200078e020c */
[----:B------:R-:W-:Y:S01]  /*01a0*/  CS2R R12, SRZ ;  /* 0x00000000000c7805 */ /* 0x000fe2000001ff00 */
[----:B----4-:R-:W1:Y:S05]  /*01b0*/  LDC.64 R4, c[0x0][0x238] ;  /* 0x00008e00ff047b82 */ /* 0x010e6a0000000a00 */
[----:B------:R-:W2:Y:S04]  /*01c0*/  @!P0 LDG.E.EL R12, desc[UR4][R8.64] ;  /* 0x00000004080c8981 */ /* 0x000ea8000c2e1900 */
[----:B------:R-:W2:Y:S01]  /*01d0*/  @!P0 LDG.E.EL R13, desc[UR4][R10.64] ;  /* 0x000000040a0d8981 */ /* 0x000ea2000c2e1900 */
[----:B0-----:R-:W-:Y:S01]  /*01e0*/  MOV R6, 0x3e800000 ;  /* 0x3e80000000067802 */ /* 0x001fe20000000f00 */
[----:B---3--:R-:W-:-:S04]  /*01f0*/  FADD R14, R14, 9.9999997473787516356e-06 ;  /* 0x3727c5ac0e0e7421 */ /* 0x008fc80000000000 */
[----:B------:R-:W0:Y:S01]  /*0200*/  MUFU.SQRT R15, R14 ;  /* 0x0000000e000f7308 */ /* 0x000e220000002000 */
[----:B-----5:R-:W-:Y:S01]  /*0210*/  FADD R2, -R3, R2 ;  /* 0x0000000203027221 */ /* 0x020fe20000000100 */
[C---:B0-----:R-:W-:Y:S02]  /*0220*/  FSETP.GT.AND P1, PT, R15.reuse, 8.50705917302346158658e+37, PT ;  /* 0x7e8000000f00780b */ /* 0x041fe40003f24000 */
[----:B------:R-:W-:Y:S02]  /*0230*/  FSETP.GEU.AND P2, PT, R15, 1.175494350822287508e-38, PT ;  /* 0x008000000f00780b */ /* 0x000fe40003f4e000 */
[----:B------:R-:W-:-:S09]  /*0240*/  FSEL R6, R6, 1, P1 ;  /* 0x3f80000006067808 */ /* 0x000fd20000800000 */
[----:B------:R-:W-:Y:S02]  /*0250*/  @P1 FMUL R15, R15, 0.25 ;  /* 0x3e8000000f0f1820 */ /* 0x000fe40000400000 */
[----:B------:R-:W-:Y:S02]  /*0260*/  @!P2 FMUL R6, R6, 16777216 ;  /* 0x4b8000000606a820 */ /* 0x000fe40000400000 */
[----:B------:R-:W-:-:S06]  /*0270*/  @!P2 FMUL R15, R15, 16777216 ;  /* 0x4b8000000f0fa820 */ /* 0x000fcc0000400000 */
[----:B------:R-:W0:Y:S02]  /*0280*/  MUFU.RCP R15, R15 ;  /* 0x0000000f000f7308 */ /* 0x000e240000001000 */
[----:B0-----:R-:W-:-:S04]  /*0290*/  FMUL R3, R15, R6 ;  /* 0x000000060f037220 */ /* 0x001fc80000400000 */
[----:B------:R-:W-:-:S04]  /*02a0*/  FMUL R2, R2, R3 ;  /* 0x0000000302027220 */ /* 0x000fc80000400000 */
[----:B--2---:R-:W-:Y:S01]  /*02b0*/  FFMA R12, R2, R12, R13 ;  /* 0x0000000c020c7223 */ /* 0x004fe2000000000d */
[----:B-1----:R-:W-:-:S04]  /*02c0*/  IMAD.WIDE R2, R0, 0x4, R4 ;  /* 0x0000000400027825 */ /* 0x002fc800078e0204 */
[----:B------:R-:W-:-:S04]  /*02d0*/  FSETP.GEU.AND P1, PT, R12, RZ, PT ;  /* 0x000000ff0c00720b */ /* 0x000fc80003f2e000 */
[----:B------:R-:W-:Y:S01]  /*02e0*/  FSEL R5, R12, RZ, P1 ;  /* 0x000000ff0c057208 */ /* 0x000fe20000800000 */
[----:B------:R-:W-:Y:S08]  /*02f0*/  @P0 EXIT ;  /* 0x000000000000094d */ /* 0x000ff00003800000 */
[----:B------:R-:W-:Y:S01]  /*0300*/  STG.E desc[UR4][R2.64], R5 ;  /* 0x0000000502007986 */ /* 0x000fe2000c101904 */
[----:B------:R-:W-:Y:S05]  /*0310*/  EXIT ;  /* 0x000000000000794d */ /* 0x000fea0003800000 */
.L_x_0:
[----:B------:R-:W-:-:S00]  /*0320*/  BRA `(.L_x_0) ;  /* 0xfffffffc00fc7947 */ /* 0x000fc0000383ffff */
[----:B------:R-:W-:-:S00]  /*0330*/  NOP ;  /* 0x0000000000007918 */ /* 0x000fc00000000000 */
        /* <DEDUP_REMOVED lines=12> */
.L_x_1:


//--------------------- .nv.global.init           --------------------------
	.section	.nv.global.init,"aw",@progbits
.nv.global.init:
	.type		_$_str,@object
	.size		_$_str,(_$_str_$_2 - _$_str)
_$_str:
        /*0000*/ 	.byte	0x5f, 0x5f, 0x43, 0x55, 0x44, 0x41, 0x5f, 0x46, 0x54, 0x5a, 0x00
	.type		_$_str_$_2,@object
	.size		_$_str_$_2,(.L_1 - _$_str_$_2)
_$_str_$_2:
        /*000b*/ 	.byte	0x5f, 0x5f, 0x43, 0x55, 0x44, 0x41, 0x5f, 0x50, 0x52, 0x45, 0x43, 0x5f, 0x53, 0x51, 0x52, 0x54
        /*001b*/ 	.byte	0x00
.L_1:


//--------------------- .nv.constant0.triton_poi_fused__native_batch_norm_legit_no_training_relu_33 --------------------------
	.section	.nv.constant0.triton_poi_fused__native_batch_norm_legit_no_training_relu_33,"a",@progbits
	.sectionflags	@""
	.align	4
.nv.constant0.triton_poi_fused__native_batch_norm_legit_no_training_relu_33:
	.zero		580
